//
// Generated by NVIDIA NVVM Compiler
//
// Compiler Build ID: CL-36424714
// Cuda compilation tools, release 13.0, V13.0.88
// Based on NVVM 20.0.0
//

.version 9.0
.target sm_100
.address_size 64

	// .globl	_Z7mat_mulPiS_S_i

.visible .entry _Z7mat_mulPiS_S_i(
	.param .u64 .ptr .align 1 _Z7mat_mulPiS_S_i_param_0,
	.param .u64 .ptr .align 1 _Z7mat_mulPiS_S_i_param_1,
	.param .u64 .ptr .align 1 _Z7mat_mulPiS_S_i_param_2,
	.param .u32 _Z7mat_mulPiS_S_i_param_3
)
{
	.reg .pred 	%p<12>;
	.reg .b32 	%r<106>;
	.reg .b64 	%rd<67>;

	ld.param.u64 	%rd14, [_Z7mat_mulPiS_S_i_param_0];
	ld.param.u64 	%rd15, [_Z7mat_mulPiS_S_i_param_1];
	ld.param.u32 	%r29, [_Z7mat_mulPiS_S_i_param_3];
	cvta.to.global.u64 	%rd1, %rd15;
	cvta.to.global.u64 	%rd2, %rd14;
	mov.u32 	%r31, %ctaid.y;
	mov.u32 	%r32, %ntid.y;
	mov.u32 	%r33, %tid.y;
	mad.lo.s32 	%r1, %r31, %r32, %r33;
	mov.u32 	%r34, %ctaid.x;
	mov.u32 	%r35, %ntid.x;
	mov.u32 	%r36, %tid.x;
	mad.lo.s32 	%r2, %r34, %r35, %r36;
	max.s32 	%r37, %r1, %r2;
	setp.ge.s32 	%p1, %r37, %r29;
	setp.lt.s32 	%p2, %r29, 1;
	mov.b32 	%r105, 0;
	or.pred  	%p3, %p1, %p2;
	@%p3 bra 	$L__BB0_12;
	mul.lo.s32 	%r3, %r29, %r1;
	and.b32  	%r4, %r29, 7;
	setp.lt.u32 	%p4, %r29, 8;
	mov.b32 	%r100, 0;
	mov.u32 	%r105, %r100;
	@%p4 bra 	$L__BB0_4;
	and.b32  	%r100, %r29, 2147483640;
	neg.s32 	%r94, %r100;
	mul.wide.u32 	%rd16, %r29, 4;
	add.s64 	%rd3, %rd1, %rd16;
	mul.wide.u32 	%rd17, %r29, 8;
	add.s64 	%rd4, %rd1, %rd17;
	mul.wide.u32 	%rd18, %r29, 12;
	add.s64 	%rd5, %rd1, %rd18;
	mul.wide.u32 	%rd19, %r29, 16;
	add.s64 	%rd6, %rd1, %rd19;
	mul.wide.u32 	%rd20, %r29, 20;
	add.s64 	%rd7, %rd1, %rd20;
	mul.wide.u32 	%rd21, %r29, 24;
	add.s64 	%rd8, %rd1, %rd21;
	mul.wide.u32 	%rd22, %r29, 28;
	add.s64 	%rd9, %rd1, %rd22;
	mul.wide.u32 	%rd23, %r3, 4;
	add.s64 	%rd24, %rd23, %rd2;
	add.s64 	%rd66, %rd24, 16;
	mov.b32 	%r105, 0;
	mov.u32 	%r93, %r2;
$L__BB0_3:
	.pragma "nounroll";
	mul.wide.s32 	%rd25, %r93, 4;
	add.s64 	%rd26, %rd3, %rd25;
	add.s64 	%rd27, %rd4, %rd25;
	add.s64 	%rd28, %rd5, %rd25;
	add.s64 	%rd29, %rd6, %rd25;
	add.s64 	%rd30, %rd7, %rd25;
	add.s64 	%rd31, %rd8, %rd25;
	add.s64 	%rd32, %rd9, %rd25;
	add.s64 	%rd33, %rd1, %rd25;
	ld.global.u32 	%r41, [%rd66+-16];
	ld.global.u32 	%r42, [%rd33];
	mad.lo.s32 	%r43, %r42, %r41, %r105;
	ld.global.u32 	%r44, [%rd66+-12];
	ld.global.u32 	%r45, [%rd26];
	mad.lo.s32 	%r46, %r45, %r44, %r43;
	ld.global.u32 	%r47, [%rd66+-8];
	ld.global.u32 	%r48, [%rd27];
	mad.lo.s32 	%r49, %r48, %r47, %r46;
	ld.global.u32 	%r50, [%rd66+-4];
	ld.global.u32 	%r51, [%rd28];
	mad.lo.s32 	%r52, %r51, %r50, %r49;
	ld.global.u32 	%r53, [%rd66];
	ld.global.u32 	%r54, [%rd29];
	mad.lo.s32 	%r55, %r54, %r53, %r52;
	ld.global.u32 	%r56, [%rd66+4];
	ld.global.u32 	%r57, [%rd30];
	mad.lo.s32 	%r58, %r57, %r56, %r55;
	ld.global.u32 	%r59, [%rd66+8];
	ld.global.u32 	%r60, [%rd31];
	mad.lo.s32 	%r61, %r60, %r59, %r58;
	ld.global.u32 	%r62, [%rd66+12];
	ld.global.u32 	%r63, [%rd32];
	mad.lo.s32 	%r105, %r63, %r62, %r61;
	add.s32 	%r94, %r94, 8;
	shl.b32 	%r64, %r29, 3;
	add.s32 	%r93, %r93, %r64;
	add.s64 	%rd66, %rd66, 32;
	setp.ne.s32 	%p5, %r94, 0;
	@%p5 bra 	$L__BB0_3;
$L__BB0_4:
	setp.eq.s32 	%p6, %r4, 0;
	@%p6 bra 	$L__BB0_12;
	and.b32  	%r16, %r29, 3;
	setp.lt.u32 	%p7, %r4, 4;
	@%p7 bra 	$L__BB0_7;
	add.s32 	%r66, %r100, %r3;
	mul.wide.u32 	%rd34, %r66, 4;
	add.s64 	%rd35, %rd2, %rd34;
	ld.global.u32 	%r67, [%rd35];
	mad.lo.s32 	%r68, %r100, %r29, %r2;
	mul.wide.s32 	%rd36, %r68, 4;
	add.s64 	%rd37, %rd1, %rd36;
	ld.global.u32 	%r69, [%rd37];
	mad.lo.s32 	%r70, %r69, %r67, %r105;
	cvt.u64.u32 	%rd38, %r3;
	cvt.u64.u32 	%rd39, %r100;
	add.s64 	%rd40, %rd39, %rd38;
	shl.b64 	%rd41, %rd40, 2;
	add.s64 	%rd42, %rd2, %rd41;
	ld.global.u32 	%r71, [%rd42+4];
	mul.wide.u32 	%rd43, %r29, 4;
	add.s64 	%rd44, %rd37, %rd43;
	ld.global.u32 	%r72, [%rd44];
	mad.lo.s32 	%r73, %r72, %r71, %r70;
	ld.global.u32 	%r74, [%rd42+8];
	add.s64 	%rd45, %rd44, %rd43;
	ld.global.u32 	%r75, [%rd45];
	mad.lo.s32 	%r76, %r75, %r74, %r73;
	ld.global.u32 	%r77, [%rd42+12];
	add.s64 	%rd46, %rd45, %rd43;
	ld.global.u32 	%r78, [%rd46];
	mad.lo.s32 	%r105, %r78, %r77, %r76;
	add.s32 	%r100, %r100, 4;
$L__BB0_7:
	setp.eq.s32 	%p8, %r16, 0;
	@%p8 bra 	$L__BB0_12;
	setp.eq.s32 	%p9, %r16, 1;
	@%p9 bra 	$L__BB0_10;
	add.s32 	%r80, %r100, %r3;
	mul.wide.u32 	%rd47, %r80, 4;
	add.s64 	%rd48, %rd2, %rd47;
	ld.global.u32 	%r81, [%rd48];
	mad.lo.s32 	%r82, %r100, %r29, %r2;
	mul.wide.s32 	%rd49, %r82, 4;
	add.s64 	%rd50, %rd1, %rd49;
	ld.global.u32 	%r83, [%rd50];
	mad.lo.s32 	%r84, %r83, %r81, %r105;
	cvt.u64.u32 	%rd51, %r3;
	cvt.u64.u32 	%rd52, %r100;
	add.s64 	%rd53, %rd52, %rd51;
	shl.b64 	%rd54, %rd53, 2;
	add.s64 	%rd55, %rd2, %rd54;
	ld.global.u32 	%r85, [%rd55+4];
	mul.wide.u32 	%rd56, %r29, 4;
	add.s64 	%rd57, %rd50, %rd56;
	ld.global.u32 	%r86, [%rd57];
	mad.lo.s32 	%r105, %r86, %r85, %r84;
	add.s32 	%r100, %r100, 2;
$L__BB0_10:
	and.b32  	%r87, %r29, 1;
	setp.eq.b32 	%p10, %r87, 1;
	not.pred 	%p11, %p10;
	@%p11 bra 	$L__BB0_12;
	add.s32 	%r88, %r100, %r3;
	mul.wide.u32 	%rd58, %r88, 4;
	add.s64 	%rd59, %rd2, %rd58;
	ld.global.u32 	%r89, [%rd59];
	mad.lo.s32 	%r90, %r100, %r29, %r2;
	mul.wide.s32 	%rd60, %r90, 4;
	add.s64 	%rd61, %rd1, %rd60;
	ld.global.u32 	%r91, [%rd61];
	mad.lo.s32 	%r105, %r91, %r89, %r105;
$L__BB0_12:
	ld.param.u64 	%rd65, [_Z7mat_mulPiS_S_i_param_2];
	cvta.to.global.u64 	%rd62, %rd65;
	mad.lo.s32 	%r92, %r29, %r1, %r2;
	mul.wide.s32 	%rd63, %r92, 4;
	add.s64 	%rd64, %rd62, %rd63;
	st.global.u32 	[%rd64], %r105;
	ret;

}


// ===== COMPILED SASS (sm_100) =====

	.target	sm_100

	.elftype	@"ET_EXEC"


//--------------------- .note.nv.tkinfo           --------------------------
	.section	.note.nv.tkinfo,"",@"SHT_NOTE"
	.sectionflags	@"SHF_NOTE_NV_TKINFO"
	.tkinfo
        /*0018*/ 	.word	0x00000002
        /*0030*/ 	.string	""
        /*0030*/ 	.string	"ptxas"
        /*0030*/ 	.string	"Cuda compilation tools, release 13.0, V13.0.88"
        /*0030*/ 	.string	"Build cuda_13.0.r13.0/compiler.36424714_0"
        /*0030*/ 	.string	"-arch sm_100 -m 64 "



//--------------------- .note.nv.cuinfo           --------------------------
	.section	.note.nv.cuinfo,"",@"SHT_NOTE"
	.sectionflags	@"SHF_NOTE_NV_CUINFO"
        /*0018*/ 	.short	0x0002
        /*001a*/ 	.short	0x0064
        /*001c*/ 	.short	0x0082
	.zero		2


//--------------------- .nv.info                  --------------------------
	.section	.nv.info,"",@"SHT_CUDA_INFO"
	.align	4


	//----- nvinfo : EIATTR_REGCOUNT
	.align		4
        /*0000*/ 	.byte	0x04, 0x2f
        /*0002*/ 	.short	(.L_1 - .L_0)
	.align		4
.L_0:
        /*0004*/ 	.word	index@(_Z7mat_mulPiS_S_i)
        /*0008*/ 	.word	0x0000001e


	//----- nvinfo : EIATTR_FRAME_SIZE
	.align		4
.L_1:
        /*000c*/ 	.byte	0x04, 0x11
        /*000e*/ 	.short	(.L_3 - .L_2)
	.align		4
.L_2:
        /*0010*/ 	.word	index@(_Z7mat_mulPiS_S_i)
        /*0014*/ 	.word	0x00000000


	//----- nvinfo : EIATTR_MIN_STACK_SIZE
	.align		4
.L_3:
        /*0018*/ 	.byte	0x04, 0x12
        /*001a*/ 	.short	(.L_5 - .L_4)
	.align		4
.L_4:
        /*001c*/ 	.word	index@(_Z7mat_mulPiS_S_i)
        /*0020*/ 	.word	0x00000000
.L_5:


//--------------------- .nv.compat                --------------------------
	.section	.nv.compat,"",@"SHT_CUDA_COMPAT_INFO"
	.align	4
        /*0000*/ 	.byte	0x02, 0x09, 0x00, 0x00, 0x02, 0x02, 0x01, 0x00, 0x02, 0x05, 0x05, 0x00, 0x03, 0x07, 0x01, 0x01
        /*0010*/ 	.byte	0x02, 0x03, 0x00, 0x00, 0x02, 0x06, 0x01, 0x00, 0x04, 0x0b, 0x08, 0x00, 0x09, 0x00, 0x00, 0x00
        /*0020*/ 	.byte	0x00, 0x00, 0x00, 0x00


//--------------------- .nv.info._Z7mat_mulPiS_S_i --------------------------
	.section	.nv.info._Z7mat_mulPiS_S_i,"",@"SHT_CUDA_INFO"
	.sectionflags	@""
	.align	4


	//----- nvinfo : EIATTR_CUDA_API_VERSION
	.align		4
        /*0000*/ 	.byte	0x04, 0x37
        /*0002*/ 	.short	(.L_7 - .L_6)
.L_6:
        /*0004*/ 	.word	0x00000082


	//----- nvinfo : EIATTR_KPARAM_INFO
	.align		4
.L_7:
        /*0008*/ 	.byte	0x04, 0x17
        /*000a*/ 	.short	(.L_9 - .L_8)
.L_8:
        /*000c*/ 	.word	0x00000000
        /*0010*/ 	.short	0x0003
        /*0012*/ 	.short	0x0018
        /*0014*/ 	.byte	0x00, 0xf0, 0x11, 0x00


	//----- nvinfo : EIATTR_KPARAM_INFO
	.align		4
.L_9:
        /*0018*/ 	.byte	0x04, 0x17
        /*001a*/ 	.short	(.L_11 - .L_10)
.L_10:
        /*001c*/ 	.word	0x00000000
        /*0020*/ 	.short	0x0002
        /*0022*/ 	.short	0x0010
        /*0024*/ 	.byte	0x00, 0xf5, 0x21, 0x00


	//----- nvinfo : EIATTR_KPARAM_INFO
	.align		4
.L_11:
        /*0028*/ 	.byte	0x04, 0x17
        /*002a*/ 	.short	(.L_13 - .L_12)
.L_12:
        /*002c*/ 	.word	0x00000000
        /*0030*/ 	.short	0x0001
        /*0032*/ 	.short	0x0008
        /*0034*/ 	.byte	0x00, 0xf5, 0x21, 0x00


	//----- nvinfo : EIATTR_KPARAM_INFO
	.align		4
.L_13:
        /*0038*/ 	.byte	0x04, 0x17
        /*003a*/ 	.short	(.L_15 - .L_14)
.L_14:
        /*003c*/ 	.word	0x00000000
        /*0040*/ 	.short	0x0000
        /*0042*/ 	.short	0x0000
        /*0044*/ 	.byte	0x00, 0xf5, 0x21, 0x00


	//----- nvinfo : EIATTR_SPARSE_MMA_MASK
	.align		4
.L_15:
        /*0048*/ 	.byte	0x03, 0x50
        /*004a*/ 	.short	0x0000


	//----- nvinfo : EIATTR_MAXREG_COUNT
	.align		4
        /*004c*/ 	.byte	0x03, 0x1b
        /*004e*/ 	.short	0x00ff


	//----- nvinfo : EIATTR_MERCURY_ISA_VERSION
	.align		4
        /*0050*/ 	.byte	0x03, 0x5f
        /*0052*/ 	.short	0x0101


	//----- nvinfo : EIATTR_VRC_CTA_INIT_COUNT
	.align		4
        /*0054*/ 	.byte	0x02, 0x4a
	.zero		1
	.zero		1


	//----- nvinfo : EIATTR_EXIT_INSTR_OFFSETS
	.align		4
        /*0058*/ 	.byte	0x04, 0x1c
        /*005a*/ 	.short	(.L_17 - .L_16)


	//   ....[0]....
.L_16:
        /*005c*/ 	.word	0x00000b00


	//----- nvinfo : EIATTR_CRS_STACK_SIZE
	.align		4
.L_17:
        /*0060*/ 	.byte	0x04, 0x1e
        /*0062*/ 	.short	(.L_19 - .L_18)
.L_18:
        /*0064*/ 	.word	0x00000000


	//----- nvinfo : EIATTR_CBANK_PARAM_SIZE
	.align		4
.L_19:
        /*0068*/ 	.byte	0x03, 0x19
        /*006a*/ 	.short	0x001c


	//----- nvinfo : EIATTR_PARAM_CBANK
	.align		4
        /*006c*/ 	.byte	0x04, 0x0a
        /*006e*/ 	.short	(.L_21 - .L_20)
	.align		4
.L_20:
        /*0070*/ 	.word	index@(.nv.constant0._Z7mat_mulPiS_S_i)
        /*0074*/ 	.short	0x0380
        /*0076*/ 	.short	0x001c


	//----- nvinfo : EIATTR_SW_WAR
	.align		4
.L_21:
        /*0078*/ 	.byte	0x04, 0x36
        /*007a*/ 	.short	(.L_23 - .L_22)
.L_22:
        /*007c*/ 	.word	0x00000008
.L_23:


//--------------------- .nv.callgraph             --------------------------
	.section	.nv.callgraph,"",@"SHT_CUDA_CALLGRAPH"
	.align	4
	.sectionentsize	8
	.align		4
        /*0000*/ 	.word	0x00000000
	.align		4
        /*0004*/ 	.word	0xffffffff
	.align		4
        /*0008*/ 	.word	0x00000000
	.align		4
        /*000c*/ 	.word	0xfffffffe
	.align		4
        /*0010*/ 	.word	0x00000000
	.align		4
        /*0014*/ 	.word	0xfffffffd
	.align		4
        /*0018*/ 	.word	0x00000000
	.align		4
        /*001c*/ 	.word	0xfffffffc


//--------------------- .text._Z7mat_mulPiS_S_i   --------------------------
	.section	.text._Z7mat_mulPiS_S_i,"ax",@progbits
	.align	128
        .global         _Z7mat_mulPiS_S_i
        .type           _Z7mat_mulPiS_S_i,@function
        .size           _Z7mat_mulPiS_S_i,(.L_x_6 - _Z7mat_mulPiS_S_i)
        .other          _Z7mat_mulPiS_S_i,@"STO_CUDA_ENTRY STV_DEFAULT"
_Z7mat_mulPiS_S_i:
.text._Z7mat_mulPiS_S_i:
[----:B------:R-:W-:Y:S01]  /*0000*/  LDC R1, c[0x0][0x37c] ;  /* 0x0000df00ff017b82 */ /* 0x000fe20000000800 */
[----:B------:R-:W0:Y:S07]  /*0010*/  S2R R3, SR_TID.Y ;  /* 0x0000000000037919 */ /* 0x000e2e0000002200 */
[----:B------:R-:W0:Y:S01]  /*0020*/  LDC R0, c[0x0][0x364] ;  /* 0x0000d900ff007b82 */ /* 0x000e220000000800 */
[----:B------:R-:W1:Y:S01]  /*0030*/  LDCU UR18, c[0x0][0x398] ;  /* 0x00007300ff1277ac */ /* 0x000e620008000800 */
[----:B------:R-:W-:Y:S01]  /*0040*/  BSSY.RECONVERGENT B0, `(.L_x_0) ;  /* 0x00000a7000007945 */ /* 0x000fe20003800200 */
[----:B------:R-:W2:Y:S01]  /*0050*/  S2R R2, SR_TID.X ;  /* 0x0000000000027919 */ /* 0x000ea20000002100 */
[----:B------:R-:W-:Y:S01]  /*0060*/  HFMA2 R12, -RZ, RZ, 0, 0 ;  /* 0x00000000ff0c7431 */ /* 0x000fe200000001ff */
[----:B------:R-:W3:Y:S03]  /*0070*/  LDCU.64 UR16, c[0x0][0x358] ;  /* 0x00006b00ff1077ac */ /* 0x000ee60008000a00 */
[----:B------:R-:W0:Y:S08]  /*0080*/  S2UR UR4, SR_CTAID.Y ;  /* 0x00000000000479c3 */ /* 0x000e300000002600 */
[----:B------:R-:W2:Y:S01]  /*0090*/  S2UR UR5, SR_CTAID.X ;  /* 0x00000000000579c3 */ /* 0x000ea20000002500 */
[----:B-1----:R-:W-:-:S07]  /*00a0*/  UISETP.GE.AND UP0, UPT, UR18, 0x1, UPT ;  /* 0x000000011200788c */ /* 0x002fce000bf06270 */
[----:B------:R-:W2:Y:S01]  /*00b0*/  LDC R13, c[0x0][0x360] ;  /* 0x0000d800ff0d7b82 */ /* 0x000ea20000000800 */
[----:B------:R-:W-:Y:S01]  /*00c0*/  PLOP3.LUT P0, PT, PT, PT, UP0, 0x80, 0x8 ;  /* 0x000000000008781c */ /* 0x000fe20003f0f008 */
[----:B0-----:R-:W-:Y:S02]  /*00d0*/  IMAD R0, R0, UR4, R3 ;  /* 0x0000000400007c24 */ /* 0x001fe4000f8e0203 */
[----:B--2---:R-:W-:-:S05]  /*00e0*/  IMAD R13, R13, UR5, R2 ;  /* 0x000000050d0d7c24 */ /* 0x004fca000f8e0202 */
[----:B------:R-:W-:-:S04]  /*00f0*/  VIMNMX R2, PT, PT, R0, R13, !PT ;  /* 0x0000000d00027248 */ /* 0x000fc80007fe0100 */
[----:B------:R-:W-:-:S13]  /*0100*/  ISETP.GE.OR P0, PT, R2, UR18, !P0 ;  /* 0x0000001202007c0c */ /* 0x000fda000c706670 */
[----:B---3--:R-:W-:Y:S05]  /*0110*/  @P0 BRA `(.L_x_1) ;  /* 0x0000000800640947 */ /* 0x008fea0003800000 */
[----:B------:R-:W-:Y:S02]  /*0120*/  UISETP.GE.U32.AND UP1, UPT, UR18, 0x8, UPT ;  /* 0x000000081200788c */ /* 0x000fe4000bf26070 */
[----:B------:R-:W-:Y:S01]  /*0130*/  IMAD R5, R0, UR18, RZ ;  /* 0x0000001200057c24 */ /* 0x000fe2000f8e02ff */
[----:B------:R-:W-:Y:S01]  /*0140*/  ULOP3.LUT UR19, UR18, 0x7, URZ, 0xc0, !UPT ;  /* 0x0000000712137892 */ /* 0x000fe2000f8ec0ff */
[----:B------:R-:W-:Y:S01]  /*0150*/  MOV R12, RZ ;  /* 0x000000ff000c7202 */ /* 0x000fe20000000f00 */
[----:B------:R-:W-:Y:S02]  /*0160*/  UMOV UR4, URZ ;  /* 0x000000ff00047c82 */ /* 0x000fe40008000000 */
[----:B------:R-:W-:Y:S02]  /*0170*/  UISETP.NE.AND UP0, UPT, UR19, URZ, UPT ;  /* 0x000000ff1300728c */ /* 0x000fe4000bf05270 */
[----:B------:R-:W-:Y:S09]  /*0180*/  BRA.U !UP1, `(.L_x_2) ;  /* 0x0000000509087547 */ /* 0x000ff2000b800000 */
[----:B------:R-:W0:Y:S01]  /*0190*/  LDCU.128 UR20, c[0x0][0x380] ;  /* 0x00007000ff1477ac */ /* 0x000e220008000c00 */
[----:B------:R-:W-:Y:S02]  /*01a0*/  MOV R12, RZ ;  /* 0x000000ff000c7202 */ /* 0x000fe40000000f00 */
[----:B------:R-:W-:Y:S01]  /*01b0*/  MOV R14, R13 ;  /* 0x0000000d000e7202 */ /* 0x000fe20000000f00 */
[----:B------:R-:W-:-:S04]  /*01c0*/  ULOP3.LUT UR4, UR18, 0x7ffffff8, URZ, 0xc0, !UPT ;  /* 0x7ffffff812047892 */ /* 0x000fc8000f8ec0ff */
[----:B------:R-:W-:Y:S01]  /*01d0*/  UIADD3 UR5, UPT, UPT, -UR4, URZ, URZ ;  /* 0x000000ff04057290 */ /* 0x000fe2000fffe1ff */
[----:B0-----:R-:W-:Y:S01]  /*01e0*/  MOV R2, UR20 ;  /* 0x0000001400027c02 */ /* 0x001fe20008000f00 */
[----:B------:R-:W-:Y:S01]  /*01f0*/  UIMAD.WIDE.U32 UR6, UR18, 0xc, UR22 ;  /* 0x0000000c120678a5 */ /* 0x000fe2000f8e0016 */
[----:B------:R-:W-:Y:S01]  /*0200*/  MOV R3, UR21 ;  /* 0x0000001500037c02 */ /* 0x000fe20008000f00 */
[----:B------:R-:W-:Y:S02]  /*0210*/  UIMAD.WIDE.U32 UR8, UR18, 0x10, UR22 ;  /* 0x00000010120878a5 */ /* 0x000fe4000f8e0016 */
[----:B------:R-:W-:Y:S01]  /*0220*/  UIMAD.WIDE.U32 UR10, UR18, 0x14, UR22 ;  /* 0x00000014120a78a5 */ /* 0x000fe2000f8e0016 */
[----:B------:R-:W-:Y:S01]  /*0230*/  IMAD.WIDE.U32 R2, R5, 0x4, R2 ;  /* 0x0000000405027825 */ /* 0x000fe200078e0002 */
[----:B------:R-:W-:Y:S02]  /*0240*/  UIMAD.WIDE.U32 UR12, UR18, 0x18, UR22 ;  /* 0x00000018120c78a5 */ /* 0x000fe4000f8e0016 */
[----:B------:R-:W-:Y:S01]  /*0250*/  UIMAD.WIDE.U32 UR14, UR18, 0x1c, UR22 ;  /* 0x0000001c120e78a5 */ /* 0x000fe2000f8e0016 */
[----:B------:R-:W-:-:S04]  /*0260*/  IADD3 R2, P0, PT, R2, 0x10, RZ ;  /* 0x0000001002027810 */ /* 0x000fc80007f1e0ff */
[----:B------:R-:W-:-:S09]  /*0270*/  IADD3.X R3, PT, PT, RZ, R3, RZ, P0, !PT ;  /* 0x00000003ff037210 */ /* 0x000fd200007fe4ff */
.L_x_3:
[----:B------:R-:W-:Y:S01]  /*0280*/  UIMAD.WIDE.U32 UR24, UR18, 0x4, UR22 ;  /* 0x00000004121878a5 */ /* 0x000fe2000f8e0016 */
[----:B------:R-:W-:Y:S01]  /*0290*/  IMAD.MOV.U32 R23, RZ, RZ, 0x4 ;  /* 0x00000004ff177424 */ /* 0x000fe200078e00ff */
[----:B------:R-:W-:Y:S01]  /*02a0*/  UIMAD.WIDE.U32 UR20, UR18, 0x8, UR22 ;  /* 0x00000008121478a5 */ /* 0x000fe2000f8e0016 */
[----:B------:R-:W-:Y:S01]  /*02b0*/  HFMA2 R11, -RZ, RZ, 0, 2.384185791015625e-07 ;  /* 0x00000004ff0b7431 */ /* 0x000fe200000001ff */
[----:B------:R-:W2:Y:S01]  /*02c0*/  LDG.E R21, desc[UR16][R2.64+-0x10] ;  /* 0xfffff01002157981 */ /* 0x000ea2000c1e1900 */
[----:B------:R-:W-:Y:S01]  /*02d0*/  IMAD.WIDE R22, R14, R23, UR22 ;  /* 0x000000160e167e25 */ /* 0x000fe2000f8e0217 */
[----:B------:R-:W-:Y:S02]  /*02e0*/  MOV R8, UR24 ;  /* 0x0000001800087c02 */ /* 0x000fe40008000f00 */
[----:B------:R-:W-:Y:S01]  /*02f0*/  MOV R9, UR25 ;  /* 0x0000001900097c02 */ /* 0x000fe20008000f00 */
[----:B------:R-:W3:Y:S01]  /*0300*/  LDG.E R19, desc[UR16][R2.64+-0xc] ;  /* 0xfffff41002137981 */ /* 0x000ee2000c1e1900 */
[----:B------:R-:W-:-:S02]  /*0310*/  MOV R24, UR20 ;  /* 0x0000001400187c02 */ /* 0x000fc40008000f00 */
[----:B------:R-:W-:Y:S01]  /*0320*/  MOV R25, UR21 ;  /* 0x0000001500197c02 */ /* 0x000fe20008000f00 */
[C---:B------:R-:W-:Y:S01]  /*0330*/  IMAD.WIDE R8, R14.reuse, 0x4, R8 ;  /* 0x000000040e087825 */ /* 0x040fe200078e0208 */
[----:B------:R-:W2:Y:S03]  /*0340*/  LDG.E R22, desc[UR16][R22.64] ;  /* 0x0000001016167981 */ /* 0x000ea6000c1e1900 */
[C---:B------:R-:W-:Y:S01]  /*0350*/  IMAD.WIDE R24, R14.reuse, 0x4, R24 ;  /* 0x000000040e187825 */ /* 0x040fe200078e0218 */
[----:B------:R0:W3:Y:S03]  /*0360*/  LDG.E R20, desc[UR16][R8.64] ;  /* 0x0000001008147981 */ /* 0x0000e6000c1e1900 */
[----:B------:R-:W-:Y:S01]  /*0370*/  IMAD.MOV.U32 R5, RZ, RZ, 0x4 ;  /* 0x00000004ff057424 */ /* 0x000fe200078e00ff */
[----:B------:R-:W4:Y:S01]  /*0380*/  LDG.E R18, desc[UR16][R24.64] ;  /* 0x0000001018127981 */ /* 0x000f22000c1e1900 */
[----:B------:R-:W-:Y:S01]  /*0390*/  IMAD.WIDE R10, R14, R11, UR6 ;  /* 0x000000060e0a7e25 */ /* 0x000fe2000f8e020b */
[----:B------:R-:W-:-:S02]  /*03a0*/  MOV R7, 0x4 ;  /* 0x0000000400077802 */ /* 0x000fc40000000f00 */
[----:B------:R-:W4:Y:S01]  /*03b0*/  LDG.E R17, desc[UR16][R2.64+-0x8] ;  /* 0xfffff81002117981 */ /* 0x000f22000c1e1900 */
[----:B0-----:R-:W-:Y:S02]  /*03c0*/  HFMA2 R9, -RZ, RZ, 0, 2.384185791015625e-07 ;  /* 0x00000004ff097431 */ /* 0x001fe400000001ff */
[C---:B------:R-:W-:Y:S01]  /*03d0*/  IMAD.WIDE R4, R14.reuse, R5, UR8 ;  /* 0x000000080e047e25 */ /* 0x040fe2000f8e0205 */
[----:B------:R0:W5:Y:S04]  /*03e0*/  LDG.E R16, desc[UR16][R10.64] ;  /* 0x000000100a107981 */ /* 0x000168000c1e1900 */
[----:B------:R-:W5:Y:S01]  /*03f0*/  LDG.E R15, desc[UR16][R2.64+-0x4] ;  /* 0xfffffc10020f7981 */ /* 0x000f62000c1e1900 */
[----:B------:R-:W-:Y:S01]  /*0400*/  IMAD.WIDE R6, R14, R7, UR10 ;  /* 0x0000000a0e067e25 */ /* 0x000fe2000f8e0207 */
[----:B------:R-:W-:-:S02]  /*0410*/  MOV R27, 0x4 ;  /* 0x00000004001b7802 */ /* 0x000fc40000000f00 */
[----:B------:R1:W5:Y:S01]  /*0420*/  LDG.E R4, desc[UR16][R4.64] ;  /* 0x0000001004047981 */ /* 0x000362000c1e1900 */
[----:B------:R-:W-:-:S03]  /*0430*/  IMAD.WIDE R8, R14, R9, UR12 ;  /* 0x0000000c0e087e25 */ /* 0x000fc6000f8e0209 */
[----:B------:R-:W5:Y:S01]  /*0440*/  LDG.E R23, desc[UR16][R2.64] ;  /* 0x0000001002177981 */ /* 0x000f62000c1e1900 */
[----:B0-----:R-:W-:-:S03]  /*0450*/  IMAD.WIDE R10, R14, R27, UR14 ;  /* 0x0000000e0e0a7e25 */ /* 0x001fc6000f8e021b */
[----:B------:R-:W5:Y:S04]  /*0460*/  LDG.E R7, desc[UR16][R6.64] ;  /* 0x0000001006077981 */ /* 0x000f68000c1e1900 */
[----:B------:R-:W5:Y:S04]  /*0470*/  LDG.E R24, desc[UR16][R2.64+0x4] ;  /* 0x0000041002187981 */ /* 0x000f68000c1e1900 */
[----:B------:R-:W5:Y:S04]  /*0480*/  LDG.E R8, desc[UR16][R8.64] ;  /* 0x0000001008087981 */ /* 0x000f68000c1e1900 */
[----:B------:R-:W5:Y:S04]  /*0490*/  LDG.E R25, desc[UR16][R2.64+0x8] ;  /* 0x0000081002197981 */ /* 0x000f68000c1e1900 */
[----:B------:R-:W5:Y:S04]  /*04a0*/  LDG.E R10, desc[UR16][R10.64] ;  /* 0x000000100a0a7981 */ /* 0x000f68000c1e1900 */
[----:B------:R0:W5:Y:S01]  /*04b0*/  LDG.E R27, desc[UR16][R2.64+0xc] ;  /* 0x00000c10021b7981 */ /* 0x000162000c1e1900 */
[----:B------:R-:W-:-:S04]  /*04c0*/  UIADD3 UR5, UPT, UPT, UR5, 0x8, URZ ;  /* 0x0000000805057890 */ /* 0x000fc8000fffe0ff */
[----:B------:R-:W-:Y:S01]  /*04d0*/  UISETP.NE.AND UP1, UPT, UR5, URZ, UPT ;  /* 0x000000ff0500728c */ /* 0x000fe2000bf25270 */
[----:B-1----:R-:W-:Y:S02]  /*04e0*/  MOV R5, UR18 ;  /* 0x0000001200057c02 */ /* 0x002fe40008000f00 */
[----:B0-----:R-:W-:-:S03]  /*04f0*/  IADD3 R2, P0, PT, R2, 0x20, RZ ;  /* 0x0000002002027810 */ /* 0x001fc60007f1e0ff */
[----:B------:R-:W-:Y:S01]  /*0500*/  IMAD R14, R5, 0x8, R14 ;  /* 0x00000008050e7824 */ /* 0x000fe200078e020e */
[----:B------:R-:W-:Y:S01]  /*0510*/  IADD3.X R3, PT, PT, RZ, R3, RZ, P0, !PT ;  /* 0x00000003ff037210 */ /* 0x000fe200007fe4ff */
[----:B--2---:R-:W-:-:S04]  /*0520*/  IMAD R21, R21, R22, R12 ;  /* 0x0000001615157224 */ /* 0x004fc800078e020c */
[----:B---3--:R-:W-:-:S04]  /*0530*/  IMAD R19, R19, R20, R21 ;  /* 0x0000001413137224 */ /* 0x008fc800078e0215 */
[----:B----4-:R-:W-:-:S04]  /*0540*/  IMAD R17, R17, R18, R19 ;  /* 0x0000001211117224 */ /* 0x010fc800078e0213 */
[----:B-----5:R-:W-:-:S04]  /*0550*/  IMAD R15, R15, R16, R17 ;  /* 0x000000100f0f7224 */ /* 0x020fc800078e0211 */
[----:B------:R-:W-:-:S04]  /*0560*/  IMAD R4, R23, R4, R15 ;  /* 0x0000000417047224 */ /* 0x000fc800078e020f */
[----:B------:R-:W-:-:S04]  /*0570*/  IMAD R4, R24, R7, R4 ;  /* 0x0000000718047224 */ /* 0x000fc800078e0204 */
[----:B------:R-:W-:-:S04]  /*0580*/  IMAD R4, R25, R8, R4 ;  /* 0x0000000819047224 */ /* 0x000fc800078e0204 */
[----:B------:R-:W-:Y:S01]  /*0590*/  IMAD R12, R27, R10, R4 ;  /* 0x0000000a1b0c7224 */ /* 0x000fe200078e0204 */
[----:B------:R-:W-:Y:S06]  /*05a0*/  BRA.U UP1, `(.L_x_3) ;  /* 0xfffffffd01347547 */ /* 0x000fec000b83ffff */
.L_x_2:
[----:B------:R-:W-:Y:S05]  /*05b0*/  BRA.U !UP0, `(.L_x_1) ;  /* 0x00000005083c7547 */ /* 0x000fea000b800000 */
[----:B------:R-:W-:Y:S01]  /*05c0*/  UISETP.GE.U32.AND UP0, UPT, UR19, 0x4, UPT ;  /* 0x000000041300788c */ /* 0x000fe2000bf06070 */
[----:B------:R-:W-:Y:S01]  /*05d0*/  IMAD R2, R0, UR18, RZ ;  /* 0x0000001200027c24 */ /* 0x000fe2000f8e02ff */
[----:B------:R-:W-:-:S04]  /*05e0*/  ULOP3.LUT UR5, UR18, 0x3, URZ, 0xc0, !UPT ;  /* 0x0000000312057892 */ /* 0x000fc8000f8ec0ff */
[----:B------:R-:W-:-:S03]  /*05f0*/  UISETP.NE.AND UP1, UPT, UR5, URZ, UPT ;  /* 0x000000ff0500728c */ /* 0x000fc6000bf25270 */
[----:B------:R-:W-:Y:S08]  /*0600*/  BRA.U !UP0, `(.L_x_4) ;  /* 0x00000001087c7547 */ /* 0x000ff0000b800000 */
[----:B------:R-:W0:Y:S01]  /*0610*/  LDC.64 R6, c[0x0][0x388] ;  /* 0x0000e200ff067b82 */ /* 0x000e220000000a00 */
[----:B------:R-:W1:Y:S01]  /*0620*/  LDCU.64 UR6, c[0x0][0x380] ;  /* 0x00007000ff0677ac */ /* 0x000e620008000a00 */
[----:B------:R-:W-:Y:S02]  /*0630*/  MOV R4, UR4 ;  /* 0x0000000400047c02 */ /* 0x000fe40008000f00 */
[----:B------:R-:W-:Y:S02]  /*0640*/  IADD3 R3, PT, PT, R2, UR4, RZ ;  /* 0x0000000402037c10 */ /* 0x000fe4000fffe0ff */
[----:B------:R-:W-:Y:S01]  /*0650*/  MOV R11, UR18 ;  /* 0x00000012000b7c02 */ /* 0x000fe20008000f00 */
[----:B------:R-:W-:Y:S01]  /*0660*/  IMAD R5, R4, UR18, R13 ;  /* 0x0000001204057c24 */ /* 0x000fe2000f8e020d */
[----:B------:R-:W2:Y:S01]  /*0670*/  LDC.64 R8, c[0x0][0x380] ;  /* 0x0000e000ff087b82 */ /* 0x000ea20000000a00 */
[----:B------:R-:W-:Y:S02]  /*0680*/  IADD3 R14, P0, PT, R2, UR4, RZ ;  /* 0x00000004020e7c10 */ /* 0x000fe4000ff1e0ff */
[----:B------:R-:W-:Y:S01]  /*0690*/  MOV R15, UR18 ;  /* 0x00000012000f7c02 */ /* 0x000fe20008000f00 */
[----:B0-----:R-:W-:-:S04]  /*06a0*/  IMAD.WIDE R6, R5, 0x4, R6 ;  /* 0x0000000405067825 */ /* 0x001fc800078e0206 */
[----:B------:R-:W-:Y:S01]  /*06b0*/  IMAD.WIDE.U32 R10, R11, 0x4, R6 ;  /* 0x000000040b0a7825 */ /* 0x000fe200078e0006 */
[----:B------:R-:W-:Y:S01]  /*06c0*/  MOV R17, UR18 ;  /* 0x0000001200117c02 */ /* 0x000fe20008000f00 */
[----:B------:R-:W3:Y:S02]  /*06d0*/  LDG.E R6, desc[UR16][R6.64] ;  /* 0x0000001006067981 */ /* 0x000ee4000c1e1900 */
[----:B--2---:R-:W-:Y:S01]  /*06e0*/  IMAD.WIDE.U32 R8, R3, 0x4, R8 ;  /* 0x0000000403087825 */ /* 0x004fe200078e0008 */
[----:B------:R-:W-:Y:S02]  /*06f0*/  IADD3.X R3, PT, PT, RZ, RZ, RZ, P0, !PT ;  /* 0x000000ffff037210 */ /* 0x000fe400007fe4ff */
[----:B-1----:R-:W-:-:S03]  /*0700*/  LEA R4, P0, R14, UR6, 0x2 ;  /* 0x000000060e047c11 */ /* 0x002fc6000f8010ff */
[----:B------:R-:W3:Y:S01]  /*0710*/  LDG.E R9, desc[UR16][R8.64] ;  /* 0x0000001008097981 */ /* 0x000ee2000c1e1900 */
[----:B------:R-:W-:Y:S01]  /*0720*/  LEA.HI.X R5, R14, UR7, R3, 0x2, P0 ;  /* 0x000000070e057c11 */ /* 0x000fe200080f1403 */
[----:B------:R-:W-:Y:S02]  /*0730*/  IMAD.WIDE.U32 R14, R15, 0x4, R10 ;  /* 0x000000040f0e7825 */ /* 0x000fe400078e000a */
[----:B------:R-:W2:Y:S04]  /*0740*/  LDG.E R3, desc[UR16][R10.64] ;  /* 0x000000100a037981 */ /* 0x000ea8000c1e1900 */
[----:B------:R-:W2:Y:S01]  /*0750*/  LDG.E R18, desc[UR16][R4.64+0x4] ;  /* 0x0000041004127981 */ /* 0x000ea2000c1e1900 */
[----:B------:R-:W-:-:S03]  /*0760*/  IMAD.WIDE.U32 R16, R17, 0x4, R14 ;  /* 0x0000000411107825 */ /* 0x000fc600078e000e */
[----:B------:R-:W4:Y:S04]  /*0770*/  LDG.E R19, desc[UR16][R14.64] ;  /* 0x000000100e137981 */ /* 0x000f28000c1e1900 */
[----:B------:R-:W4:Y:S04]  /*0780*/  LDG.E R20, desc[UR16][R4.64+0x8] ;  /* 0x0000081004147981 */ /* 0x000f28000c1e1900 */
[----:B------:R-:W5:Y:S04]  /*0790*/  LDG.E R22, desc[UR16][R4.64+0xc] ;  /* 0x00000c1004167981 */ /* 0x000f68000c1e1900 */
[----:B------:R-:W5:Y:S01]  /*07a0*/  LDG.E R16, desc[UR16][R16.64] ;  /* 0x0000001010107981 */ /* 0x000f62000c1e1900 */
[----:B------:R-:W-:Y:S01]  /*07b0*/  UIADD3 UR4, UPT, UPT, UR4, 0x4, URZ ;  /* 0x0000000404047890 */ /* 0x000fe2000fffe0ff */
[----:B---3--:R-:W-:-:S04]  /*07c0*/  IMAD R9, R9, R6, R12 ;  /* 0x0000000609097224 */ /* 0x008fc800078e020c */
[----:B--2---:R-:W-:-:S04]  /*07d0*/  IMAD R3, R18, R3, R9 ;  /* 0x0000000312037224 */ /* 0x004fc800078e0209 */
[----:B----4-:R-:W-:-:S04]  /*07e0*/  IMAD R3, R20, R19, R3 ;  /* 0x0000001314037224 */ /* 0x010fc800078e0203 */
[----:B-----5:R-:W-:-:S07]  /*07f0*/  IMAD R12, R22, R16, R3 ;  /* 0x00000010160c7224 */ /* 0x020fce00078e0203 */
.L_x_4:
[----:B------:R-:W-:Y:S05]  /*0800*/  BRA.U !UP1, `(.L_x_1) ;  /* 0x0000000109a87547 */ /* 0x000fea000b800000 */
[----:B------:R-:W-:Y:S01]  /*0810*/  UISETP.NE.AND UP0, UPT, UR5, 0x1, UPT ;  /* 0x000000010500788c */ /* 0x000fe2000bf05270 */
[----:B------:R-:W-:Y:S01]  /*0820*/  MOV R4, UR4 ;  /* 0x0000000400047c02 */ /* 0x000fe20008000f00 */
[----:B------:R-:W-:Y:S02]  /*0830*/  ULOP3.LUT UR5, UR18, 0x1, URZ, 0xc0, !UPT ;  /* 0x0000000112057892 */ /* 0x000fe4000f8ec0ff */
[----:B------:R-:W-:Y:S02]  /*0840*/  IMAD.U32 R17, RZ, RZ, UR18 ;  /* 0x00000012ff117e24 */ /* 0x000fe4000f8e00ff */
[----:B------:R-:W-:Y:S01]  /*0850*/  UISETP.NE.U32.AND UP1, UPT, UR5, 0x1, UPT ;  /* 0x000000010500788c */ /* 0x000fe2000bf25070 */
[----:B------:R-:W-:-:S04]  /*0860*/  PLOP3.LUT P1, PT, PT, PT, UP0, 0x80, 0x8 ;  /* 0x000000000008781c */ /* 0x000fc80003f2f008 */
[----:B------:R-:W0:Y:S01]  /*0870*/  @UP0 LDCU.128 UR8, c[0x0][0x380] ;  /* 0x00007000ff0807ac */ /* 0x000e220008000c00 */
[----:B------:R-:W-:Y:S01]  /*0880*/  PLOP3.LUT P0, PT, PT, PT, UP1, 0x80, 0x8 ;  /* 0x000000000008781c */ /* 0x000fe20003f0f018 */
[----:B------:R-:W1:Y:S04]  /*0890*/  @UP0 LDCU.64 UR6, c[0x0][0x380] ;  /* 0x00007000ff0607ac */ /* 0x000e680008000a00 */
[----:B------:R-:W2:Y:S03]  /*08a0*/  @!UP1 LDCU.128 UR12, c[0x0][0x380] ;  /* 0x00007000ff0c97ac */ /* 0x000ea60008000c00 */
[C---:B------:R-:W-:Y:S01]  /*08b0*/  @P1 VIADD R3, R2.reuse, UR4 ;  /* 0x0000000402031c36 */ /* 0x040fe20008000000 */
[----:B------:R-:W-:Y:S01]  /*08c0*/  @P1 IADD3 R5, P2, PT, R2, UR4, RZ ;  /* 0x0000000402051c10 */ /* 0x000fe2000ff5e0ff */
[----:B------:R-:W-:-:S03]  /*08d0*/  @UP0 UIADD3 UR4, UPT, UPT, UR4, 0x2, URZ ;  /* 0x0000000204040890 */ /* 0x000fc6000fffe0ff */
[----:B------:R-:W-:Y:S02]  /*08e0*/  @P1 IADD3.X R8, PT, PT, RZ, RZ, RZ, P2, !PT ;  /* 0x000000ffff081210 */ /* 0x000fe400017fe4ff */
[----:B0-----:R-:W-:Y:S02]  /*08f0*/  MOV R14, UR8 ;  /* 0x00000008000e7c02 */ /* 0x001fe40008000f00 */
[----:B------:R-:W-:Y:S02]  /*0900*/  MOV R15, UR9 ;  /* 0x00000009000f7c02 */ /* 0x000fe40008000f00 */
[----:B------:R-:W-:Y:S02]  /*0910*/  MOV R6, UR10 ;  /* 0x0000000a00067c02 */ /* 0x000fe40008000f00 */
[----:B------:R-:W-:Y:S01]  /*0920*/  MOV R7, UR11 ;  /* 0x0000000b00077c02 */ /* 0x000fe20008000f00 */
[----:B------:R-:W-:-:S04]  /*0930*/  @P1 IMAD.WIDE.U32 R14, R3, 0x4, R14 ;  /* 0x00000004030e1825 */ /* 0x000fc800078e000e */
[----:B------:R-:W-:Y:S01]  /*0940*/  @P1 IMAD R3, R4, UR18, R13 ;  /* 0x0000001204031c24 */ /* 0x000fe2000f8e020d */
[----:B-1----:R-:W-:Y:S02]  /*0950*/  @P1 LEA R4, P2, R5, UR6, 0x2 ;  /* 0x0000000605041c11 */ /* 0x002fe4000f8410ff */
[----:B------:R-:W-:Y:S01]  /*0960*/  MOV R18, UR4 ;  /* 0x0000000400127c02 */ /* 0x000fe20008000f00 */
[----:B------:R-:W-:Y:S01]  /*0970*/  @P1 IMAD.WIDE R6, R3, 0x4, R6 ;  /* 0x0000000403061825 */ /* 0x000fe200078e0206 */
[----:B------:R-:W-:Y:S01]  /*0980*/  @P1 LEA.HI.X R5, R5, UR7, R8, 0x2, P2 ;  /* 0x0000000705051c11 */ /* 0x000fe200090f1408 */
[----:B------:R-:W3:Y:S01]  /*0990*/  @P1 LDG.E R3, desc[UR16][R14.64] ;  /* 0x000000100e031981 */ /* 0x000ee2000c1e1900 */
[----:B--2---:R-:W-:Y:S01]  /*09a0*/  MOV R8, UR12 ;  /* 0x0000000c00087c02 */ /* 0x004fe20008000f00 */
[----:B------:R-:W-:Y:S01]  /*09b0*/  @!P0 IMAD R21, R18, UR18, R13 ;  /* 0x0000001212158c24 */ /* 0x000fe2000f8e020d */
[----:B------:R-:W-:Y:S01]  /*09c0*/  MOV R9, UR13 ;  /* 0x0000000d00097c02 */ /* 0x000fe20008000f00 */
[----:B------:R-:W-:Y:S01]  /*09d0*/  @P1 IMAD.WIDE.U32 R16, R17, 0x4, R6 ;  /* 0x0000000411101825 */ /* 0x000fe200078e0006 */
[----:B------:R-:W-:Y:S01]  /*09e0*/  @!P0 IADD3 R19, PT, PT, R2, UR4, RZ ;  /* 0x0000000402138c10 */ /* 0x000fe2000fffe0ff */
[----:B------:R-:W3:Y:S01]  /*09f0*/  @P1 LDG.E R6, desc[UR16][R6.64] ;  /* 0x0000001006061981 */ /* 0x000ee2000c1e1900 */
[----:B------:R-:W-:-:S02]  /*0a00*/  MOV R10, UR14 ;  /* 0x0000000e000a7c02 */ /* 0x000fc40008000f00 */
[----:B------:R-:W-:Y:S01]  /*0a10*/  MOV R11, UR15 ;  /* 0x0000000f000b7c02 */ /* 0x000fe20008000f00 */
[----:B------:R-:W-:Y:S01]  /*0a20*/  @!P0 IMAD.WIDE.U32 R8, R19, 0x4, R8 ;  /* 0x0000000413088825 */ /* 0x000fe200078e0008 */
[----:B------:R-:W2:Y:S03]  /*0a30*/  @P1 LDG.E R16, desc[UR16][R16.64] ;  /* 0x0000001010101981 */ /* 0x000ea6000c1e1900 */
[----:B------:R-:W-:Y:S01]  /*0a40*/  @!P0 IMAD.WIDE R10, R21, 0x4, R10 ;  /* 0x00000004150a8825 */ /* 0x000fe200078e020a */
[----:B------:R-:W2:Y:S04]  /*0a50*/  @P1 LDG.E R4, desc[UR16][R4.64+0x4] ;  /* 0x0000041004041981 */ /* 0x000ea8000c1e1900 */
[----:B------:R-:W4:Y:S04]  /*0a60*/  @!P0 LDG.E R9, desc[UR16][R8.64] ;  /* 0x0000001008098981 */ /* 0x000f28000c1e1900 */
[----:B------:R-:W4:Y:S01]  /*0a70*/  @!P0 LDG.E R10, desc[UR16][R10.64] ;  /* 0x000000100a0a8981 */ /* 0x000f22000c1e1900 */
[----:B---3--:R-:W-:-:S04]  /*0a80*/  @P1 IMAD R3, R3, R6, R12 ;  /* 0x0000000603031224 */ /* 0x008fc800078e020c */
[----:B--2---:R-:W-:-:S04]  /*0a90*/  @P1 IMAD R12, R4, R16, R3 ;  /* 0x00000010040c1224 */ /* 0x004fc800078e0203 */
[----:B----4-:R-:W-:-:S07]  /*0aa0*/  @!P0 IMAD R12, R9, R10, R12 ;  /* 0x0000000a090c8224 */ /* 0x010fce00078e020c */
.L_x_1:
[----:B------:R-:W-:Y:S05]  /*0ab0*/  BSYNC.RECONVERGENT B0 ;  /* 0x0000000000007941 */ /* 0x000fea0003800200 */
.L_x_0:
[----:B------:R-:W0:Y:S01]  /*0ac0*/  LDC.64 R2, c[0x0][0x390] ;  /* 0x0000e400ff027b82 */ /* 0x000e220000000a00 */
[----:B------:R-:W-:-:S04]  /*0ad0*/  IMAD R13, R0, UR18, R13 ;  /* 0x00000012000d7c24 */ /* 0x000fc8000f8e020d */
[----:B0-----:R-:W-:-:S05]  /*0ae0*/  IMAD.WIDE R2, R13, 0x4, R2 ;  /* 0x000000040d027825 */ /* 0x001fca00078e0202 */
[----:B------:R-:W-:Y:S01]  /*0af0*/  STG.E desc[UR16][R2.64], R12 ;  /* 0x0000000c02007986 */ /* 0x000fe2000c101910 */
[----:B------:R-:W-:Y:S05]  /*0b00*/  EXIT ;  /* 0x000000000000794d */ /* 0x000fea0003800000 */
.L_x_5:
[----:B------:R-:W-:-:S00]  /*0b10*/  BRA `(.L_x_5) ;  /* 0xfffffffc00fc7947 */ /* 0x000fc0000383ffff */
[----:B------:R-:W-:-:S00]  /*0b20*/  NOP ;  /* 0x0000000000007918 */ /* 0x000fc00000000000 */
        /* <DEDUP_REMOVED lines=13> */
.L_x_6:


//--------------------- .nv.shared.reserved.0     --------------------------
	.section	.nv.shared.reserved.0,"aw",@nobits
	.weak		__nv_reservedSMEM_offset_0_alias
	.size		__nv_reservedSMEM_offset_0_alias, 0, 64
	.other		__nv_reservedSMEM_offset_0_alias,@"STO_CUDA_RESERVED_SHARED STV_DEFAULT"
__nv_reservedSMEM_offset_0_alias:
	.zero		0
	.zero		64


//--------------------- .nv.constant0._Z7mat_mulPiS_S_i --------------------------
	.section	.nv.constant0._Z7mat_mulPiS_S_i,"a",@progbits
	.sectionflags	@""
	.align	4
.nv.constant0._Z7mat_mulPiS_S_i:
	.zero		924


//--------------------- SYMBOLS --------------------------

	.type		.nv.reservedSmem.offset0,@object
	.size		.nv.reservedSmem.offset0,0x4
